	.headerflags	@"EF_CUDA_TEXMODE_UNIFIED EF_CUDA_64BIT_ADDRESS EF_CUDA_ACCELERATORS EF_CUDA_SM90 EF_CUDA_VIRTUAL_SM(EF_CUDA_SM90)"
	.elftype	@"ET_EXEC"


//--------------------- .nv.info                  --------------------------
	.section	.nv.info,"",@"SHT_CUDA_INFO"
	.align	4


	//----- nvinfo : EIATTR_REGCOUNT
	.align		4
        /*0000*/ 	.byte	0x04, 0x2f
        /*0002*/ 	.short	(.L_1 - .L_0)
	.align		4
.L_0:
        /*0004*/ 	.word	index@(triton_poi_fused_convolution_relu_14)
        /*0008*/ 	.word	0x00000012


	//----- nvinfo : EIATTR_MIN_STACK_SIZE
	.align		4
.L_1:
        /*000c*/ 	.byte	0x04, 0x12
        /*000e*/ 	.short	(.L_3 - .L_2)
	.align		4
.L_2:
        /*0010*/ 	.word	index@(triton_poi_fused_convolution_relu_14)
        /*0014*/ 	.word	0x00000000


	//----- nvinfo : EIATTR_FRAME_SIZE
	.align		4
.L_3:
        /*0018*/ 	.byte	0x04, 0x11
        /*001a*/ 	.short	(.L_5 - .L_4)
	.align		4
.L_4:
        /*001c*/ 	.word	index@(triton_poi_fused_convolution_relu_14)
        /*0020*/ 	.word	0x00000000


	//----- nvinfo : EIATTR_MIN_STACK_SIZE
	.align		4
.L_5:
        /*0024*/ 	.byte	0x04, 0x12
        /*0026*/ 	.short	(.L_7 - .L_6)
	.align		4
.L_6:
        /*0028*/ 	.word	index@(triton_poi_fused_convolution_relu_14)
        /*002c*/ 	.word	0x00000000
.L_7:


//--------------------- .nv.info.triton_poi_fused_convolution_relu_14 --------------------------
	.section	.nv.info.triton_poi_fused_convolution_relu_14,"",@"SHT_CUDA_INFO"
	.sectionflags	@""
	.align	4


	//----- nvinfo : EIATTR_CUDA_API_VERSION
	.align		4
        /*0000*/ 	.byte	0x04, 0x37
        /*0002*/ 	.short	(.L_9 - .L_8)
.L_8:
        /*0004*/ 	.word	0x0000007c


	//----- nvinfo : EIATTR_KPARAM_INFO
	.align		4
.L_9:
        /*0008*/ 	.byte	0x04, 0x17
        /*000a*/ 	.short	(.L_11 - .L_10)
.L_10:
        /*000c*/ 	.word	0x00000000
        /*0010*/ 	.short	0x0002
        /*0012*/ 	.short	0x0010
        /*0014*/ 	.byte	0x00, 0xf0, 0x11, 0x00


	//----- nvinfo : EIATTR_KPARAM_INFO
	.align		4
.L_11:
        /*0018*/ 	.byte	0x04, 0x17
        /*001a*/ 	.short	(.L_13 - .L_12)
.L_12:
        /*001c*/ 	.word	0x00000000
        /*0020*/ 	.short	0x0001
        /*0022*/ 	.short	0x0008
        /*0024*/ 	.byte	0x00, 0xf4, 0x21, 0x00


	//----- nvinfo : EIATTR_KPARAM_INFO
	.align		4
.L_13:
        /*0028*/ 	.byte	0x04, 0x17
        /*002a*/ 	.short	(.L_15 - .L_14)
.L_14:
        /*002c*/ 	.word	0x00000000
        /*0030*/ 	.short	0x0000
        /*0032*/ 	.short	0x0000
        /*0034*/ 	.byte	0x00, 0xf4, 0x21, 0x00


	//----- nvinfo : EIATTR_SPARSE_MMA_MASK
	.align		4
.L_15:
        /*0038*/ 	.byte	0x03, 0x50
        /*003a*/ 	.short	0x0000


	//----- nvinfo : EIATTR_MAXREG_COUNT
	.align		4
        /*003c*/ 	.byte	0x03, 0x1b
        /*003e*/ 	.short	0x00ff


	//----- nvinfo : EIATTR_EXIT_INSTR_OFFSETS
	.align		4
        /*0040*/ 	.byte	0x04, 0x1c
        /*0042*/ 	.short	(.L_17 - .L_16)


	//   ....[0]....
.L_16:
        /*0044*/ 	.word	0x00000360


	//----- nvinfo : EIATTR_REQNTID
	.align		4
.L_17:
        /*0048*/ 	.byte	0x04, 0x10
        /*004a*/ 	.short	(.L_19 - .L_18)
.L_18:
        /*004c*/ 	.word	0x00000080
        /*0050*/ 	.word	0x00000001
        /*0054*/ 	.word	0x00000001


	//----- nvinfo : EIATTR_CBANK_PARAM_SIZE
	.align		4
.L_19:
        /*0058*/ 	.byte	0x03, 0x19
        /*005a*/ 	.short	0x0014


	//----- nvinfo : EIATTR_PARAM_CBANK
	.align		4
        /*005c*/ 	.byte	0x04, 0x0a
        /*005e*/ 	.short	(.L_21 - .L_20)
	.align		4
.L_20:
        /*0060*/ 	.word	index@(.nv.constant0.triton_poi_fused_convolution_relu_14)
        /*0064*/ 	.short	0x0210
        /*0066*/ 	.short	0x0014


	//----- nvinfo : EIATTR_SW_WAR
	.align		4
.L_21:
        /*0068*/ 	.byte	0x04, 0x36
        /*006a*/ 	.short	(.L_23 - .L_22)
.L_22:
        /*006c*/ 	.word	0x00000008
.L_23:


//--------------------- .nv.callgraph             --------------------------
	.section	.nv.callgraph,"",@"SHT_CUDA_CALLGRAPH"
	.align	4
	.sectionentsize	8
	.align		4
        /*0000*/ 	.word	0x00000000
	.align		4
        /*0004*/ 	.word	0xffffffff
	.align		4
        /*0008*/ 	.word	0x00000000
	.align		4
        /*000c*/ 	.word	0xfffffffe
	.align		4
        /*0010*/ 	.word	0x00000000
	.align		4
        /*0014*/ 	.word	0xfffffffd
	.align		4
        /*0018*/ 	.word	0x00000000
	.align		4
        /*001c*/ 	.word	0xfffffffc


//--------------------- .text.triton_poi_fused_convolution_relu_14 --------------------------
	.section	.text.triton_poi_fused_convolution_relu_14,"ax",@progbits
	.align	128
        .global         triton_poi_fused_convolution_relu_14
        .type           triton_poi_fused_convolution_relu_14,@function
        .size           triton_poi_fused_convolution_relu_14,(.L_x_1 - triton_poi_fused_convolution_relu_14)
        .other          triton_poi_fused_convolution_relu_14,@"STO_CUDA_ENTRY STV_DEFAULT"
triton_poi_fused_convolution_relu_14:
.text.triton_poi_fused_convolution_relu_14:
[----:B------:R-:W-:Y:S01]  /*0000*/  LDC R1, c[0x0][0x28] ;  /* 0x00000a00ff017b82 */ /* 0x000fe20000000800 */
[----:B------:R-:W1:Y:S07]  /*0010*/  S2R R0, SR_TID.X ;  /* 0x0000000000007919 */ /* 0x000e6e0000002100 */
[----:B------:R-:W2:Y:S01]  /*0020*/  LDC.64 R2, c[0x0][0x218] ;  /* 0x00008600ff027b82 */ /* 0x000ea20000000a00 */
[----:B------:R-:W-:Y:S01]  /*0030*/  ULDC.64 UR4, c[0x0][0x208] ;  /* 0x0000820000047ab9 */ /* 0x000fe20000000a00 */
[----:B------:R-:W3:Y:S06]  /*0040*/  S2R R5, SR_CTAID.X ;  /* 0x0000000000057919 */ /* 0x000eec0000002500 */
[----:B------:R-:W4:Y:S01]  /*0050*/  LDC.64 R8, c[0x0][0x210] ;  /* 0x00008400ff087b82 */ /* 0x000f220000000a00 */
[----:B-1----:R-:W-:Y:S01]  /*0060*/  IMAD.SHL.U32 R0, R0, 0x4, RZ ;  /* 0x0000000400007824 */ /* 0x002fe200078e00ff */
[----:B---3--:R-:W-:-:S04]  /*0070*/  SHF.R.S32.HI R4, RZ, 0x15, R5 ;  /* 0x00000015ff047819 */ /* 0x008fc80000011405 */
[----:B------:R-:W-:Y:S02]  /*0080*/  LOP3.LUT R0, R0, 0x1fc, RZ, 0xc0, !PT ;  /* 0x000001fc00007812 */ /* 0x000fe400078ec0ff */
[----:B------:R-:W-:-:S03]  /*0090*/  SGXT R4, R4, 0x1 ;  /* 0x000000010404781a */ /* 0x000fc60000000200 */
[----:B------:R-:W-:-:S04]  /*00a0*/  IMAD R5, R5, 0x400, R0 ;  /* 0x0000040005057824 */ /* 0x000fc800078e0200 */
[----:B----4-:R-:W-:Y:S01]  /*00b0*/  IMAD.WIDE R8, R5, 0x4, R8 ;  /* 0x0000000405087825 */ /* 0x010fe200078e0208 */
[----:B------:R-:W-:-:S04]  /*00c0*/  LEA.HI R4, R4, R5, RZ, 0xa ;  /* 0x0000000504047211 */ /* 0x000fc800078f50ff */
[----:B------:R-:W-:Y:S01]  /*00d0*/  SHF.R.S32.HI R0, RZ, 0xa, R4 ;  /* 0x0000000aff007819 */ /* 0x000fe20000011404 */
[----:B------:R-:W-:-:S03]  /*00e0*/  VIADD R4, R4, 0x200 ;  /* 0x0000020004047836 */ /* 0x000fc60000000000 */
[----:B------:R-:W-:Y:S02]  /*00f0*/  LEA.HI R6, R0, R0, RZ, 0x5 ;  /* 0x0000000000067211 */ /* 0x000fe400078f28ff */
[----:B------:R-:W-:Y:S02]  /*0100*/  SHF.R.S32.HI R4, RZ, 0xa, R4 ;  /* 0x0000000aff047819 */ /* 0x000fe40000011404 */
[----:B------:R-:W-:Y:S02]  /*0110*/  LOP3.LUT R7, R6, 0xffffffe0, RZ, 0xc0, !PT ;  /* 0xffffffe006077812 */ /* 0x000fe400078ec0ff */
[----:B------:R-:W-:-:S03]  /*0120*/  LEA.HI R6, R4, R4, RZ, 0x5 ;  /* 0x0000000404067211 */ /* 0x000fc600078f28ff */
[----:B------:R-:W-:Y:S01]  /*0130*/  IMAD.IADD R7, R0, 0x1, -R7 ;  /* 0x0000000100077824 */ /* 0x000fe200078e0a07 */
[----:B------:R-:W-:-:S03]  /*0140*/  LOP3.LUT R13, R6, 0xffffffe0, RZ, 0xc0, !PT ;  /* 0xffffffe0060d7812 */ /* 0x000fc600078ec0ff */
[----:B--2---:R-:W-:-:S04]  /*0150*/  IMAD.WIDE R10, R7, 0x4, R2 ;  /* 0x00000004070a7825 */ /* 0x004fc800078e0202 */
[----:B------:R-:W-:Y:S02]  /*0160*/  IMAD.IADD R13, R4, 0x1, -R13 ;  /* 0x00000001040d7824 */ /* 0x000fe400078e0a0d */
[----:B------:R-:W2:Y:S02]  /*0170*/  LDG.E.128 R4, desc[UR4][R8.64] ;  /* 0x0000000408047981 */ /* 0x000ea4000c1e1d00 */
[----:B------:R-:W-:Y:S02]  /*0180*/  IMAD.WIDE R2, R13, 0x4, R2 ;  /* 0x000000040d027825 */ /* 0x000fe400078e0202 */
[----:B------:R-:W2:Y:S04]  /*0190*/  LDG.E.EL R10, desc[UR4][R10.64] ;  /* 0x000000040a0a7981 */ /* 0x000ea8000c2e1900 */
[----:B------:R-:W3:Y:S04]  /*01a0*/  LDG.E.EL R2, desc[UR4][R2.64] ;  /* 0x0000000402027981 */ /* 0x000ee8000c2e1900 */
[----:B------:R-:W3:Y:S01]  /*01b0*/  LDG.E.128 R12, desc[UR4][R8.64+0x800] ;  /* 0x00080004080c7981 */ /* 0x000ee2000c1e1d00 */
[CC--:B--2---:R-:W-:Y:S01]  /*01c0*/  FSETP.GEU.AND P6, PT, R5.reuse, -R10.reuse, PT ;  /* 0x8000000a0500720b */ /* 0x0c4fe20003fce000 */
[--C-:B------:R-:W-:Y:S01]  /*01d0*/  FADD R5, R5, R10.reuse ;  /* 0x0000000a05057221 */ /* 0x100fe20000000000 */
[CC--:B------:R-:W-:Y:S01]  /*01e0*/  FSETP.GEU.AND P0, PT, R6.reuse, -R10.reuse, PT ;  /* 0x8000000a0600720b */ /* 0x0c0fe20003f0e000 */
[--C-:B------:R-:W-:Y:S01]  /*01f0*/  FADD R6, R6, R10.reuse ;  /* 0x0000000a06067221 */ /* 0x100fe20000000000 */
[C---:B------:R-:W-:Y:S01]  /*0200*/  FSETP.GEU.AND P1, PT, R7.reuse, -R10, PT ;  /* 0x8000000a0700720b */ /* 0x040fe20003f2e000 */
[----:B------:R-:W-:Y:S01]  /*0210*/  FADD R7, R7, R10 ;  /* 0x0000000a07077221 */ /* 0x000fe20000000000 */
[----:B------:R-:W-:-:S02]  /*0220*/  SEL R5, R5, RZ, P6 ;  /* 0x000000ff05057207 */ /* 0x000fc40003000000 */
[CC--:B---3--:R-:W-:Y:S01]  /*0230*/  FSETP.GEU.AND P3, PT, R13.reuse, -R2.reuse, PT ;  /* 0x800000020d00720b */ /* 0x0c8fe20003f6e000 */
[--C-:B------:R-:W-:Y:S01]  /*0240*/  FADD R13, R13, R2.reuse ;  /* 0x000000020d0d7221 */ /* 0x100fe20000000000 */
[CC--:B------:R-:W-:Y:S01]  /*0250*/  FSETP.GEU.AND P4, PT, R14.reuse, -R2.reuse, PT ;  /* 0x800000020e00720b */ /* 0x0c0fe20003f8e000 */
[--C-:B------:R-:W-:Y:S01]  /*0260*/  FADD R14, R14, R2.reuse ;  /* 0x000000020e0e7221 */ /* 0x100fe20000000000 */
[C---:B------:R-:W-:Y:S01]  /*0270*/  FSETP.GEU.AND P5, PT, R15.reuse, -R2, PT ;  /* 0x800000020f00720b */ /* 0x040fe20003fae000 */
[----:B------:R-:W-:Y:S01]  /*0280*/  FADD R15, R15, R2 ;  /* 0x000000020f0f7221 */ /* 0x000fe20000000000 */
[C---:B------:R-:W-:Y:S01]  /*0290*/  FSETP.GEU.AND P2, PT, R4.reuse, -R10, PT ;  /* 0x8000000a0400720b */ /* 0x040fe20003f4e000 */
[----:B------:R-:W-:Y:S01]  /*02a0*/  FADD R4, R4, R10 ;  /* 0x0000000a04047221 */ /* 0x000fe20000000000 */
[C---:B------:R-:W-:Y:S01]  /*02b0*/  FSETP.GEU.AND P6, PT, R12.reuse, -R2, PT ;  /* 0x800000020c00720b */ /* 0x040fe20003fce000 */
[----:B------:R-:W-:Y:S01]  /*02c0*/  FADD R2, R12, R2 ;  /* 0x000000020c027221 */ /* 0x000fe20000000000 */
[----:B------:R-:W-:-:S02]  /*02d0*/  SEL R6, R6, RZ, P0 ;  /* 0x000000ff06067207 */ /* 0x000fc40000000000 */
[----:B------:R-:W-:Y:S02]  /*02e0*/  SEL R7, R7, RZ, P1 ;  /* 0x000000ff07077207 */ /* 0x000fe40000800000 */
[----:B------:R-:W-:Y:S02]  /*02f0*/  SEL R4, R4, RZ, P2 ;  /* 0x000000ff04047207 */ /* 0x000fe40001000000 */
[----:B------:R-:W-:Y:S02]  /*0300*/  SEL R13, R13, RZ, P3 ;  /* 0x000000ff0d0d7207 */ /* 0x000fe40001800000 */
[----:B------:R-:W-:Y:S01]  /*0310*/  SEL R14, R14, RZ, P4 ;  /* 0x000000ff0e0e7207 */ /* 0x000fe20002000000 */
[----:B------:R-:W-:Y:S01]  /*0320*/  STG.E.128 desc[UR4][R8.64], R4 ;  /* 0x0000000408007986 */ /* 0x000fe2000c101d04 */
[----:B------:R-:W-:Y:S02]  /*0330*/  SEL R15, R15, RZ, P5 ;  /* 0x000000ff0f0f7207 */ /* 0x000fe40002800000 */
[----:B------:R-:W-:-:S05]  /*0340*/  SEL R12, R2, RZ, P6 ;  /* 0x000000ff020c7207 */ /* 0x000fca0003000000 */
[----:B------:R-:W-:Y:S01]  /*0350*/  STG.E.128 desc[UR4][R8.64+0x800], R12 ;  /* 0x0008000c08007986 */ /* 0x000fe2000c101d04 */
[----:B------:R-:W-:Y:S05]  /*0360*/  EXIT ;  /* 0x000000000000794d */ /* 0x000fea0003800000 */
.L_x_0:
[----:B------:R-:W-:-:S00]  /*0370*/  BRA `(.L_x_0) ;  /* 0xfffffffc00fc7947 */ /* 0x000fc0000383ffff */
[----:B------:R-:W-:-:S00]  /*0380*/  NOP ;  /* 0x0000000000007918 */ /* 0x000fc00000000000 */
[----:B------:R-:W-:-:S00]  /*0390*/  NOP ;  /* 0x0000000000007918 */ /* 0x000fc00000000000 */
[----:B------:R-:W-:-:S00]  /*03a0*/  NOP ;  /* 0x0000000000007918 */ /* 0x000fc00000000000 */
[----:B------:R-:W-:-:S00]  /*03b0*/  NOP ;  /* 0x0000000000007918 */ /* 0x000fc00000000000 */
[----:B------:R-:W-:-:S00]  /*03c0*/  NOP ;  /* 0x0000000000007918 */ /* 0x000fc00000000000 */
[----:B------:R-:W-:-:S00]  /*03d0*/  NOP ;  /* 0x0000000000007918 */ /* 0x000fc00000000000 */
[----:B------:R-:W-:-:S00]  /*03e0*/  NOP ;  /* 0x0000000000007918 */ /* 0x000fc00000000000 */
[----:B------:R-:W-:-:S00]  /*03f0*/  NOP ;  /* 0x0000000000007918 */ /* 0x000fc00000000000 */
.L_x_1:


//--------------------- .nv.constant0.triton_poi_fused_convolution_relu_14 --------------------------
	.section	.nv.constant0.triton_poi_fused_convolution_relu_14,"a",@progbits
	.sectionflags	@""
	.align	4
.nv.constant0.triton_poi_fused_convolution_relu_14:
	.zero		548
